.version 2.0 
.target sm_20
.global .s32  gresult;
.global .s32  gargc;

.entry main {
   .reg .s32 a, b, c;

   ld.global.s32  b, [gresult];
   ld.global.s32  c, [gargc];
   mad.hi.s32   a, b, 45, c;
   st.global.s32 [gresult], a;
   
   exit;
}


// ===== COMPILED SASS (sm_100) =====

	.target	sm_100

	.elftype	@"ET_EXEC"


//--------------------- .note.nv.tkinfo           --------------------------
	.section	.note.nv.tkinfo,"",@"SHT_NOTE"
	.sectionflags	@"SHF_NOTE_NV_TKINFO"
	.tkinfo
        /*0018*/ 	.word	0x00000002
        /*0030*/ 	.string	""
        /*0030*/ 	.string	"ptxas"
        /*0030*/ 	.string	"Cuda compilation tools, release 13.0, V13.0.88"
        /*0030*/ 	.string	"Build cuda_13.0.r13.0/compiler.36424714_0"
        /*0030*/ 	.string	"-arch sm_100 "



//--------------------- .note.nv.cuinfo           --------------------------
	.section	.note.nv.cuinfo,"",@"SHT_NOTE"
	.sectionflags	@"SHF_NOTE_NV_CUINFO"
        /*0018*/ 	.short	0x0002
        /*001a*/ 	.short	0x0014
        /*001c*/ 	.short	0x0082
	.zero		2


//--------------------- .nv.info                  --------------------------
	.section	.nv.info,"",@"SHT_CUDA_INFO"
	.align	4


	//----- nvinfo : EIATTR_REGCOUNT
	.align		4
        /*0000*/ 	.byte	0x04, 0x2f
        /*0002*/ 	.short	(.L_3 - .L_2)
	.align		4
.L_2:
        /*0004*/ 	.word	index@(main)
        /*0008*/ 	.word	0x0000000a


	//----- nvinfo : EIATTR_FRAME_SIZE
	.align		4
.L_3:
        /*000c*/ 	.byte	0x04, 0x11
        /*000e*/ 	.short	(.L_5 - .L_4)
	.align		4
.L_4:
        /*0010*/ 	.word	index@(main)
        /*0014*/ 	.word	0x00000000


	//----- nvinfo : EIATTR_MIN_STACK_SIZE
	.align		4
.L_5:
        /*0018*/ 	.byte	0x04, 0x12
        /*001a*/ 	.short	(.L_7 - .L_6)
	.align		4
.L_6:
        /*001c*/ 	.word	index@(main)
        /*0020*/ 	.word	0x00000000
.L_7:


//--------------------- .nv.compat                --------------------------
	.section	.nv.compat,"",@"SHT_CUDA_COMPAT_INFO"
	.align	4
        /*0000*/ 	.byte	0x02, 0x09, 0x00, 0x00, 0x02, 0x02, 0x01, 0x00, 0x02, 0x05, 0x05, 0x00, 0x03, 0x07, 0x01, 0x01
        /*0010*/ 	.byte	0x02, 0x03, 0x00, 0x00, 0x02, 0x06, 0x01, 0x00, 0x04, 0x0b, 0x08, 0x00, 0x09, 0x00, 0x00, 0x00
        /*0020*/ 	.byte	0x00, 0x00, 0x00, 0x00


//--------------------- .nv.info.main             --------------------------
	.section	.nv.info.main,"",@"SHT_CUDA_INFO"
	.sectionflags	@""
	.align	4


	//----- nvinfo : EIATTR_CUDA_API_VERSION
	.align		4
        /*0000*/ 	.byte	0x04, 0x37
        /*0002*/ 	.short	(.L_9 - .L_8)
.L_8:
        /*0004*/ 	.word	0x00000082


	//----- nvinfo : EIATTR_SPARSE_MMA_MASK
	.align		4
.L_9:
        /*0008*/ 	.byte	0x03, 0x50
        /*000a*/ 	.short	0x0000


	//----- nvinfo : EIATTR_MAXREG_COUNT
	.align		4
        /*000c*/ 	.byte	0x03, 0x1b
        /*000e*/ 	.short	0x00ff


	//----- nvinfo : EIATTR_MERCURY_ISA_VERSION
	.align		4
        /*0010*/ 	.byte	0x03, 0x5f
        /*0012*/ 	.short	0x0101


	//----- nvinfo : EIATTR_VRC_CTA_INIT_COUNT
	.align		4
        /*0014*/ 	.byte	0x02, 0x4a
	.zero		1
	.zero		1


	//----- nvinfo : EIATTR_EXIT_INSTR_OFFSETS
	.align		4
        /*0018*/ 	.byte	0x04, 0x1c
        /*001a*/ 	.short	(.L_11 - .L_10)


	//   ....[0]....
.L_10:
        /*001c*/ 	.word	0x00000090


	//----- nvinfo : EIATTR_SW_WAR
	.align		4
.L_11:
        /*0020*/ 	.byte	0x04, 0x36
        /*0022*/ 	.short	(.L_13 - .L_12)
.L_12:
        /*0024*/ 	.word	0x00000008
.L_13:


//--------------------- .nv.callgraph             --------------------------
	.section	.nv.callgraph,"",@"SHT_CUDA_CALLGRAPH"
	.align	4
	.sectionentsize	8
	.align		4
        /*0000*/ 	.word	0x00000000
	.align		4
        /*0004*/ 	.word	0xffffffff
	.align		4
        /*0008*/ 	.word	0x00000000
	.align		4
        /*000c*/ 	.word	0xfffffffe
	.align		4
        /*0010*/ 	.word	0x00000000
	.align		4
        /*0014*/ 	.word	0xfffffffd
	.align		4
        /*0018*/ 	.word	0x00000000
	.align		4
        /*001c*/ 	.word	0xfffffffc


//--------------------- .nv.constant4             --------------------------
	.section	.nv.constant4,"a",@progbits
	.align	8
	.align		8
.nv.constant4:
        /*0000*/ 	.dword	gresult
	.align		8
        /*0008*/ 	.dword	gargc


//--------------------- .text.main                --------------------------
	.section	.text.main,"ax",@progbits
	.align	128
.text.main:
        .type           main,@function
        .size           main,(.L_x_1 - main)
        .other          main,@"STO_CUDA_ENTRY STV_DEFAULT"
main:
[----:B------:R-:W-:Y:S08]  /*0000*/  LDC R1, c[0x0][0x37c] ;  /* 0x0000df00ff017b82 */ /* 0x000ff00000000800 */
[----:B------:R-:W0:Y:S01]  /*0010*/  LDC.64 R4, c[0x4][0x8] ;  /* 0x01000200ff047b82 */ /* 0x000e220000000a00 */
[----:B------:R-:W0:Y:S07]  /*0020*/  LDCU.64 UR4, c[0x0][0x358] ;  /* 0x00006b00ff0477ac */ /* 0x000e2e0008000a00 */
[----:B------:R-:W1:Y:S01]  /*0030*/  LDC.64 R2, c[0x4][RZ] ;  /* 0x01000000ff027b82 */ /* 0x000e620000000a00 */
[----:B0-----:R0:W2:Y:S04]  /*0040*/  LDG.E R5, desc[UR4][R4.64] ;  /* 0x0000000404057981 */ /* 0x0010a8000c1e1900 */
[----:B-1----:R-:W2:Y:S01]  /*0050*/  LDG.E R7, desc[UR4][R2.64] ;  /* 0x0000000402077981 */ /* 0x002ea2000c1e1900 */
[----:B0-----:R-:W-:-:S05]  /*0060*/  HFMA2 R4, -RZ, RZ, 0, 0 ;  /* 0x00000000ff047431 */ /* 0x001fca00000001ff */
[----:B--2---:R-:W-:-:S05]  /*0070*/  IMAD.HI R7, R7, 0x2d, R4 ;  /* 0x0000002d07077827 */ /* 0x004fca00078e0204 */
[----:B------:R-:W-:Y:S01]  /*0080*/  STG.E desc[UR4][R2.64], R7 ;  /* 0x0000000702007986 */ /* 0x000fe2000c101904 */
[----:B------:R-:W-:Y:S05]  /*0090*/  EXIT ;  /* 0x000000000000794d */ /* 0x000fea0003800000 */
.L_x_0:
[----:B------:R-:W-:-:S00]  /*00a0*/  BRA `(.L_x_0) ;  /* 0xfffffffc00fc7947 */ /* 0x000fc0000383ffff */
[----:B------:R-:W-:-:S00]  /*00b0*/  NOP ;  /* 0x0000000000007918 */ /* 0x000fc00000000000 */
        /* <DEDUP_REMOVED lines=12> */
.L_x_1:


//--------------------- .nv.shared.reserved.0     --------------------------
	.section	.nv.shared.reserved.0,"aw",@nobits
	.weak		__nv_reservedSMEM_offset_0_alias
	.size		__nv_reservedSMEM_offset_0_alias, 0, 64
	.other		__nv_reservedSMEM_offset_0_alias,@"STO_CUDA_RESERVED_SHARED STV_DEFAULT"
__nv_reservedSMEM_offset_0_alias:
	.zero		0
	.zero		64


//--------------------- .nv.global                --------------------------
	.section	.nv.global,"aw",@nobits
	.align	4
.nv.global:
	.type		gresult,@object
	.size		gresult,(gargc - gresult)
gresult:
	.zero		4
	.type		gargc,@object
	.size		gargc,(.L_1 - gargc)
gargc:
	.zero		4
.L_1:


//--------------------- .nv.constant0.main        --------------------------
	.section	.nv.constant0.main,"a",@progbits
	.sectionflags	@""
	.align	4
.nv.constant0.main:
	.zero		896


//--------------------- SYMBOLS --------------------------

	.type		.nv.reservedSmem.offset0,@object
	.size		.nv.reservedSmem.offset0,0x4
